	.headerflags	@"EF_CUDA_TEXMODE_UNIFIED EF_CUDA_64BIT_ADDRESS EF_CUDA_ACCELERATORS EF_CUDA_SM90 EF_CUDA_VIRTUAL_SM(EF_CUDA_SM90)"
	.elftype	@"ET_EXEC"


//--------------------- .nv.info                  --------------------------
	.section	.nv.info,"",@"SHT_CUDA_INFO"
	.align	4


	//----- nvinfo : EIATTR_REGCOUNT
	.align		4
        /*0000*/ 	.byte	0x04, 0x2f
        /*0002*/ 	.short	(.L_1 - .L_0)
	.align		4
.L_0:
        /*0004*/ 	.word	index@(triton_mm)
        /*0008*/ 	.word	0x00000070


	//----- nvinfo : EIATTR_MIN_STACK_SIZE
	.align		4
.L_1:
        /*000c*/ 	.byte	0x04, 0x12
        /*000e*/ 	.short	(.L_3 - .L_2)
	.align		4
.L_2:
        /*0010*/ 	.word	index@(triton_mm)
        /*0014*/ 	.word	0x00000000


	//----- nvinfo : EIATTR_FRAME_SIZE
	.align		4
.L_3:
        /*0018*/ 	.byte	0x04, 0x11
        /*001a*/ 	.short	(.L_5 - .L_4)
	.align		4
.L_4:
        /*001c*/ 	.word	index@(triton_mm)
        /*0020*/ 	.word	0x00000000


	//----- nvinfo : EIATTR_MIN_STACK_SIZE
	.align		4
.L_5:
        /*0024*/ 	.byte	0x04, 0x12
        /*0026*/ 	.short	(.L_7 - .L_6)
	.align		4
.L_6:
        /*0028*/ 	.word	index@(triton_mm)
        /*002c*/ 	.word	0x00000000
.L_7:


//--------------------- .nv.info.triton_mm        --------------------------
	.section	.nv.info.triton_mm,"",@"SHT_CUDA_INFO"
	.sectionflags	@""
	.align	4


	//----- nvinfo : EIATTR_CUDA_API_VERSION
	.align		4
        /*0000*/ 	.byte	0x04, 0x37
        /*0002*/ 	.short	(.L_9 - .L_8)
.L_8:
        /*0004*/ 	.word	0x0000007c


	//----- nvinfo : EIATTR_KPARAM_INFO
	.align		4
.L_9:
        /*0008*/ 	.byte	0x04, 0x17
        /*000a*/ 	.short	(.L_11 - .L_10)
.L_10:
        /*000c*/ 	.word	0x00000000
        /*0010*/ 	.short	0x0002
        /*0012*/ 	.short	0x0010
        /*0014*/ 	.byte	0x00, 0xf0, 0x21, 0x00


	//----- nvinfo : EIATTR_KPARAM_INFO
	.align		4
.L_11:
        /*0018*/ 	.byte	0x04, 0x17
        /*001a*/ 	.short	(.L_13 - .L_12)
.L_12:
        /*001c*/ 	.word	0x00000000
        /*0020*/ 	.short	0x0001
        /*0022*/ 	.short	0x0008
        /*0024*/ 	.byte	0x00, 0xf0, 0x21, 0x00


	//----- nvinfo : EIATTR_KPARAM_INFO
	.align		4
.L_13:
        /*0028*/ 	.byte	0x04, 0x17
        /*002a*/ 	.short	(.L_15 - .L_14)
.L_14:
        /*002c*/ 	.word	0x00000000
        /*0030*/ 	.short	0x0000
        /*0032*/ 	.short	0x0000
        /*0034*/ 	.byte	0x00, 0xf0, 0x21, 0x00


	//----- nvinfo : EIATTR_SPARSE_MMA_MASK
	.align		4
.L_15:
        /*0038*/ 	.byte	0x03, 0x50
        /*003a*/ 	.short	0x0000


	//----- nvinfo : EIATTR_MAXREG_COUNT
	.align		4
        /*003c*/ 	.byte	0x03, 0x1b
        /*003e*/ 	.short	0x00ff


	//----- nvinfo : EIATTR_COOP_GROUP_MASK_REGIDS
	.align		4
        /*0040*/ 	.byte	0x04, 0x29
        /*0042*/ 	.short	(.L_17 - .L_16)


	//   ....[0]....
.L_16:
        /*0044*/ 	.word	0xffffffff


	//----- nvinfo : EIATTR_COOP_GROUP_INSTR_OFFSETS
	.align		4
.L_17:
        /*0048*/ 	.byte	0x04, 0x28
        /*004a*/ 	.short	(.L_19 - .L_18)


	//   ....[0]....
.L_18:
        /*004c*/ 	.word	0x00000ea0


	//----- nvinfo : EIATTR_EXIT_INSTR_OFFSETS
	.align		4
.L_19:
        /*0050*/ 	.byte	0x04, 0x1c
        /*0052*/ 	.short	(.L_21 - .L_20)


	//   ....[0]....
.L_20:
        /*0054*/ 	.word	0x00001aa0


	//   ....[1]....
        /*0058*/ 	.word	0x00001af0


	//----- nvinfo : EIATTR_MAX_THREADS
	.align		4
.L_21:
        /*005c*/ 	.byte	0x04, 0x05
        /*005e*/ 	.short	(.L_23 - .L_22)
.L_22:
        /*0060*/ 	.word	0x00000100
        /*0064*/ 	.word	0x00000001
        /*0068*/ 	.word	0x00000001


	//----- nvinfo : EIATTR_CBANK_PARAM_SIZE
	.align		4
.L_23:
        /*006c*/ 	.byte	0x03, 0x19
        /*006e*/ 	.short	0x0018


	//----- nvinfo : EIATTR_PARAM_CBANK
	.align		4
        /*0070*/ 	.byte	0x04, 0x0a
        /*0072*/ 	.short	(.L_25 - .L_24)
	.align		4
.L_24:
        /*0074*/ 	.word	index@(.nv.constant0.triton_mm)
        /*0078*/ 	.short	0x0210
        /*007a*/ 	.short	0x0018


	//----- nvinfo : EIATTR_SW_WAR
	.align		4
.L_25:
        /*007c*/ 	.byte	0x04, 0x36
        /*007e*/ 	.short	(.L_27 - .L_26)
.L_26:
        /*0080*/ 	.word	0x00000008
.L_27:


//--------------------- .nv.callgraph             --------------------------
	.section	.nv.callgraph,"",@"SHT_CUDA_CALLGRAPH"
	.align	4
	.sectionentsize	8
	.align		4
        /*0000*/ 	.word	0x00000000
	.align		4
        /*0004*/ 	.word	0xffffffff
	.align		4
        /*0008*/ 	.word	0x00000000
	.align		4
        /*000c*/ 	.word	0xfffffffe
	.align		4
        /*0010*/ 	.word	0x00000000
	.align		4
        /*0014*/ 	.word	0xfffffffd
	.align		4
        /*0018*/ 	.word	0x00000000
	.align		4
        /*001c*/ 	.word	0xfffffffc


//--------------------- .text.triton_mm           --------------------------
	.section	.text.triton_mm,"ax",@progbits
	.sectionflags	@"SHF_BARRIERS=1"
	.align	128
        .global         triton_mm
        .type           triton_mm,@function
        .size           triton_mm,(.L_x_2 - triton_mm)
        .other          triton_mm,@"STO_CUDA_ENTRY STV_DEFAULT"
triton_mm:
.text.triton_mm:
[----:B------:R-:W1:Y:S01]  /*0000*/  LDC R1, c[0x0][0x28] ;  /* 0x00000a00ff017b82 */ /* 0x000e620000000800 */
[----:B------:R-:W2:Y:S01]  /*0010*/  S2R R9, SR_CTAID.X ;  /* 0x0000000000097919 */ /* 0x000ea20000002500 */
[----:B------:R-:W-:-:S06]  /*0020*/  IMAD.MOV.U32 R5, RZ, RZ, -0x8 ;  /* 0xfffffff8ff057424 */ /* 0x000fcc00078e00ff */
[----:B------:R-:W3:Y:S01]  /*0030*/  S2UR UR14, SR_CgaCtaId ;  /* 0x00000000000e79c3 */ /* 0x000ee20000008800 */
[----:B------:R-:W-:Y:S01]  /*0040*/  UMOV UR4, 0x400 ;  /* 0x0000040000047882 */ /* 0x000fe20000000000 */
[----:B------:R-:W-:Y:S01]  /*0050*/  ULDC.64 UR18, c[0x0][0x208] ;  /* 0x0000820000127ab9 */ /* 0x000fe20000000a00 */
[----:B------:R-:W-:Y:S02]  /*0060*/  CS2R R38, SRZ ;  /* 0x0000000000267805 */ /* 0x000fe4000001ff00 */
[----:B------:R-:W-:Y:S02]  /*0070*/  CS2R R40, SRZ ;  /* 0x0000000000287805 */ /* 0x000fe4000001ff00 */
[----:B------:R-:W-:Y:S02]  /*0080*/  CS2R R42, SRZ ;  /* 0x00000000002a7805 */ /* 0x000fe4000001ff00 */
[----:B------:R-:W-:Y:S02]  /*0090*/  CS2R R44, SRZ ;  /* 0x00000000002c7805 */ /* 0x000fe4000001ff00 */
[----:B------:R-:W-:Y:S01]  /*00a0*/  CS2R R46, SRZ ;  /* 0x00000000002e7805 */ /* 0x000fe2000001ff00 */
[----:B------:R-:W4:Y:S01]  /*00b0*/  LDC.64 R18, c[0x0][0x210] ;  /* 0x00008400ff127b82 */ /* 0x000f220000000a00 */
[----:B------:R-:W-:-:S02]  /*00c0*/  CS2R R48, SRZ ;  /* 0x0000000000307805 */ /* 0x000fc4000001ff00 */
[----:B------:R-:W-:Y:S02]  /*00d0*/  CS2R R50, SRZ ;  /* 0x0000000000327805 */ /* 0x000fe4000001ff00 */
[----:B------:R-:W-:Y:S02]  /*00e0*/  CS2R R52, SRZ ;  /* 0x0000000000347805 */ /* 0x000fe4000001ff00 */
[----:B------:R-:W-:Y:S02]  /*00f0*/  CS2R R54, SRZ ;  /* 0x0000000000367805 */ /* 0x000fe4000001ff00 */
[----:B------:R-:W-:Y:S02]  /*0100*/  CS2R R56, SRZ ;  /* 0x0000000000387805 */ /* 0x000fe4000001ff00 */
[----:B------:R-:W-:Y:S02]  /*0110*/  CS2R R58, SRZ ;  /* 0x00000000003a7805 */ /* 0x000fe4000001ff00 */
[----:B------:R-:W-:Y:S01]  /*0120*/  CS2R R60, SRZ ;  /* 0x00000000003c7805 */ /* 0x000fe2000001ff00 */
[----:B------:R-:W5:Y:S01]  /*0130*/  LDC.64 R32, c[0x0][0x218] ;  /* 0x00008600ff207b82 */ /* 0x000f620000000a00 */
[----:B------:R-:W-:-:S02]  /*0140*/  CS2R R62, SRZ ;  /* 0x00000000003e7805 */ /* 0x000fc4000001ff00 */
[----:B------:R-:W-:Y:S02]  /*0150*/  CS2R R64, SRZ ;  /* 0x0000000000407805 */ /* 0x000fe4000001ff00 */
[----:B------:R-:W-:Y:S02]  /*0160*/  CS2R R66, SRZ ;  /* 0x0000000000427805 */ /* 0x000fe4000001ff00 */
[----:B------:R-:W-:Y:S02]  /*0170*/  CS2R R68, SRZ ;  /* 0x0000000000447805 */ /* 0x000fe4000001ff00 */
[----:B------:R-:W-:Y:S02]  /*0180*/  CS2R R70, SRZ ;  /* 0x0000000000467805 */ /* 0x000fe4000001ff00 */
[----:B------:R-:W-:Y:S02]  /*0190*/  CS2R R72, SRZ ;  /* 0x0000000000487805 */ /* 0x000fe4000001ff00 */
[----:B------:R-:W-:Y:S01]  /*01a0*/  CS2R R74, SRZ ;  /* 0x00000000004a7805 */ /* 0x000fe2000001ff00 */
[----:B---3--:R-:W-:Y:S01]  /*01b0*/  UPRMT UR14, UR14, 0x654, UR4 ;  /* 0x000006540e0e7896 */ /* 0x008fe20008000004 */
[----:B------:R-:W-:-:S02]  /*01c0*/  CS2R R76, SRZ ;  /* 0x00000000004c7805 */ /* 0x000fc4000001ff00 */
[----:B------:R-:W-:Y:S02]  /*01d0*/  CS2R R78, SRZ ;  /* 0x00000000004e7805 */ /* 0x000fe4000001ff00 */
[----:B------:R-:W-:Y:S02]  /*01e0*/  CS2R R80, SRZ ;  /* 0x0000000000507805 */ /* 0x000fe4000001ff00 */
[----:B------:R-:W-:Y:S02]  /*01f0*/  CS2R R82, SRZ ;  /* 0x0000000000527805 */ /* 0x000fe4000001ff00 */
[----:B------:R-:W-:Y:S01]  /*0200*/  CS2R R84, SRZ ;  /* 0x0000000000547805 */ /* 0x000fe2000001ff00 */
[----:B--2---:R-:W-:Y:S01]  /*0210*/  IMAD.HI R0, R9, 0x2aaaaaab, RZ ;  /* 0x2aaaaaab09007827 */ /* 0x004fe200078e02ff */
[----:B------:R-:W-:Y:S01]  /*0220*/  CS2R R86, SRZ ;  /* 0x0000000000567805 */ /* 0x000fe2000001ff00 */
[----:B------:R-:W-:Y:S01]  /*0230*/  UMOV UR15, 0x3 ;  /* 0x00000003000f7882 */ /* 0x000fe20000000000 */
[----:B------:R-:W-:Y:S01]  /*0240*/  UMOV UR16, 0xffffffff ;  /* 0xffffffff00107882 */ /* 0x000fe20000000000 */
[----:B------:R-:W-:Y:S01]  /*0250*/  UMOV UR4, URZ ;  /* 0x0000003f00047c82 */ /* 0x000fe20008000000 */
[----:B------:R-:W-:Y:S01]  /*0260*/  SHF.R.U32.HI R3, RZ, 0x1f, R0 ;  /* 0x0000001fff037819 */ /* 0x000fe20000011600 */
[----:B------:R-:W-:-:S03]  /*0270*/  UMOV UR5, URZ ;  /* 0x0000003f00057c82 */ /* 0x000fc60008000000 */
[----:B------:R-:W-:-:S05]  /*0280*/  LEA.HI.SX32 R4, R0, R3, 0x1b ;  /* 0x0000000300047211 */ /* 0x000fca00078fdaff */
[C---:B------:R-:W-:Y:S02]  /*0290*/  IMAD R0, R4.reuse, R5, 0x20 ;  /* 0x0000002004007424 */ /* 0x040fe400078e0205 */
[----:B------:R-:W-:-:S03]  /*02a0*/  IMAD R7, R4, -0xc0, R9 ;  /* 0xffffff4004077824 */ /* 0x000fc600078e0209 */
[----:B------:R-:W-:Y:S02]  /*02b0*/  VIMNMX R0, R0, 0x8, PT ;  /* 0x0000000800007848 */ /* 0x000fe40003fe0100 */
[----:B------:R-:W-:Y:S02]  /*02c0*/  IABS R6, R7 ;  /* 0x0000000700067213 */ /* 0x000fe40000000000 */
[-C--:B------:R-:W-:Y:S02]  /*02d0*/  IABS R8, R0.reuse ;  /* 0x0000000000087213 */ /* 0x080fe40000000000 */
[-C--:B------:R-:W-:Y:S02]  /*02e0*/  IABS R10, R0.reuse ;  /* 0x00000000000a7213 */ /* 0x080fe40000000000 */
[----:B------:R-:W2:Y:S01]  /*02f0*/  I2F.RP R5, R8 ;  /* 0x0000000800057306 */ /* 0x000ea20000209400 */
[----:B------:R-:W-:Y:S02]  /*0300*/  LOP3.LUT R7, R7, R0, RZ, 0x3c, !PT ;  /* 0x0000000007077212 */ /* 0x000fe400078e3cff */
[----:B------:R-:W-:Y:S01]  /*0310*/  IMAD.MOV R12, RZ, RZ, -R10 ;  /* 0x000000ffff0c7224 */ /* 0x000fe200078e0a0a */
[----:B------:R-:W-:-:S02]  /*0320*/  IABS R10, R9 ;  /* 0x00000009000a7213 */ /* 0x000fc40000000000 */
[----:B------:R-:W-:Y:S02]  /*0330*/  ISETP.GE.AND P3, PT, R7, RZ, PT ;  /* 0x000000ff0700720c */ /* 0x000fe40003f66270 */
[----:B--2---:R-:W2:Y:S02]  /*0340*/  MUFU.RCP R5, R5 ;  /* 0x0000000500057308 */ /* 0x004ea40000001000 */
[----:B--2---:R-:W-:-:S06]  /*0350*/  VIADD R2, R5, 0xffffffe ;  /* 0x0ffffffe05027836 */ /* 0x004fcc0000000000 */
[----:B------:R2:W3:Y:S02]  /*0360*/  F2I.FTZ.U32.TRUNC.NTZ R3, R2 ;  /* 0x0000000200037305 */ /* 0x0004e4000021f000 */
[----:B--2---:R-:W-:Y:S02]  /*0370*/  IMAD.MOV.U32 R2, RZ, RZ, RZ ;  /* 0x000000ffff027224 */ /* 0x004fe400078e00ff */
[----:B---3--:R-:W-:-:S04]  /*0380*/  IMAD.MOV R11, RZ, RZ, -R3 ;  /* 0x000000ffff0b7224 */ /* 0x008fc800078e0a03 */
[----:B------:R-:W-:-:S04]  /*0390*/  IMAD R11, R11, R8, RZ ;  /* 0x000000080b0b7224 */ /* 0x000fc800078e02ff */
[----:B------:R-:W-:Y:S02]  /*03a0*/  IMAD.HI.U32 R3, R3, R11, R2 ;  /* 0x0000000b03037227 */ /* 0x000fe400078e0002 */
[----:B------:R-:W2:Y:S04]  /*03b0*/  S2R R2, SR_TID.X ;  /* 0x0000000000027919 */ /* 0x000ea80000002100 */
[----:B------:R-:W-:-:S04]  /*03c0*/  IMAD.HI.U32 R5, R3, R6, RZ ;  /* 0x0000000603057227 */ /* 0x000fc800078e00ff */
[----:B------:R-:W-:Y:S02]  /*03d0*/  IMAD R6, R5, R12, R6 ;  /* 0x0000000c05067224 */ /* 0x000fe400078e0206 */
[----:B------:R-:W-:-:S03]  /*03e0*/  IMAD.HI.U32 R3, R3, R10, RZ ;  /* 0x0000000a03037227 */ /* 0x000fc600078e00ff */
[----:B------:R-:W-:Y:S01]  /*03f0*/  ISETP.GT.U32.AND P2, PT, R8, R6, PT ;  /* 0x000000060800720c */ /* 0x000fe20003f44070 */
[----:B------:R-:W-:-:S05]  /*0400*/  IMAD R3, R3, R12, R10 ;  /* 0x0000000c03037224 */ /* 0x000fca00078e020a */
[----:B------:R-:W-:-:S07]  /*0410*/  ISETP.GT.U32.AND P1, PT, R8, R3, PT ;  /* 0x000000030800720c */ /* 0x000fce0003f24070 */
[--C-:B------:R-:W-:Y:S02]  /*0420*/  @!P2 IMAD.IADD R6, R6, 0x1, -R8.reuse ;  /* 0x000000010606a824 */ /* 0x100fe400078e0a08 */
[----:B------:R-:W-:Y:S01]  /*0430*/  @!P2 VIADD R5, R5, 0x1 ;  /* 0x000000010505a836 */ /* 0x000fe20000000000 */
[----:B------:R-:W-:Y:S02]  /*0440*/  ISETP.GE.AND P2, PT, R9, RZ, PT ;  /* 0x000000ff0900720c */ /* 0x000fe40003f46270 */
[----:B------:R-:W-:Y:S01]  /*0450*/  ISETP.GE.U32.AND P0, PT, R6, R8, PT ;  /* 0x000000080600720c */ /* 0x000fe20003f06070 */
[----:B------:R-:W-:Y:S01]  /*0460*/  @!P1 IMAD.IADD R3, R3, 0x1, -R8 ;  /* 0x0000000103039824 */ /* 0x000fe200078e0a08 */
[----:B------:R-:W-:Y:S02]  /*0470*/  LOP3.LUT R6, RZ, R0, RZ, 0x33, !PT ;  /* 0x00000000ff067212 */ /* 0x000fe400078e33ff */
[----:B--2---:R-:W-:Y:S02]  /*0480*/  SHF.R.U32.HI R7, RZ, 0x3, R2 ;  /* 0x00000003ff077819 */ /* 0x004fe40000011602 */
[----:B------:R-:W-:-:S02]  /*0490*/  ISETP.GT.U32.AND P1, PT, R8, R3, PT ;  /* 0x000000030800720c */ /* 0x000fc40003f24070 */
[----:B------:R-:W-:Y:S02]  /*04a0*/  SGXT.U32 R9, R7, 0x5 ;  /* 0x000000050709781a */ /* 0x000fe40000000000 */
[----:B------:R-:W-:-:S03]  /*04b0*/  SHF.R.U32.HI R95, RZ, 0x5, R2 ;  /* 0x00000005ff5f7819 */ /* 0x000fc60000011602 */
[----:B------:R-:W-:Y:S01]  /*04c0*/  @P0 VIADD R5, R5, 0x1 ;  /* 0x0000000105050836 */ /* 0x000fe20000000000 */
[----:B------:R-:W-:Y:S02]  /*04d0*/  ISETP.NE.AND P0, PT, R0, RZ, PT ;  /* 0x000000ff0000720c */ /* 0x000fe40003f05270 */
[----:B------:R-:W-:Y:S01]  /*04e0*/  LOP3.LUT R109, R95, 0x7fffffc, RZ, 0xc0, !PT ;  /* 0x07fffffc5f6d7812 */ /* 0x000fe200078ec0ff */
[----:B------:R-:W-:Y:S02]  /*04f0*/  @!P3 IMAD.MOV R5, RZ, RZ, -R5 ;  /* 0x000000ffff05b224 */ /* 0x000fe400078e0a05 */
[----:B------:R-:W-:-:S03]  /*0500*/  @!P1 IMAD.IADD R3, R3, 0x1, -R8 ;  /* 0x0000000103039824 */ /* 0x000fc600078e0a08 */
[----:B------:R-:W-:Y:S01]  /*0510*/  SEL R0, R6, R5, !P0 ;  /* 0x0000000506007207 */ /* 0x000fe20004000000 */
[----:B------:R-:W-:-:S04]  /*0520*/  @!P2 IMAD.MOV R3, RZ, RZ, -R3 ;  /* 0x000000ffff03a224 */ /* 0x000fc800078e0a03 */
[----:B------:R-:W-:Y:S01]  /*0530*/  IMAD.SHL.U32 R0, R0, 0x80, RZ ;  /* 0x0000008000007824 */ /* 0x000fe200078e00ff */
[----:B------:R-:W-:-:S04]  /*0540*/  SEL R3, R6, R3, !P0 ;  /* 0x0000000306037207 */ /* 0x000fc80004000000 */
[----:B------:R-:W-:Y:S01]  /*0550*/  LOP3.LUT R8, R0, 0x40, R9, 0xfe, !PT ;  /* 0x0000004000087812 */ /* 0x000fe200078efe09 */
[----:B------:R-:W-:Y:S01]  /*0560*/  IMAD R3, R4, 0x8, R3 ;  /* 0x0000000804037824 */ /* 0x000fe200078e0203 */
[----:B------:R-:W-:Y:S02]  /*0570*/  LOP3.LUT R5, R0, R9, RZ, 0xfc, !PT ;  /* 0x0000000900057212 */ /* 0x000fe400078efcff */
[----:B------:R-:W-:Y:S01]  /*0580*/  LOP3.LUT R7, R0, 0x20, R9, 0xfe, !PT ;  /* 0x0000002000077812 */ /* 0x000fe200078efe09 */
[----:B------:R-:W-:Y:S01]  /*0590*/  IMAD.HI R15, R8, 0x2aaaaaab, RZ ;  /* 0x2aaaaaab080f7827 */ /* 0x000fe200078e02ff */
[----:B------:R-:W-:Y:S02]  /*05a0*/  LOP3.LUT R14, R0, 0x60, R9, 0xfe, !PT ;  /* 0x00000060000e7812 */ /* 0x000fe400078efe09 */
[----:B------:R-:W-:Y:S01]  /*05b0*/  LOP3.LUT R4, R9, 0x20, RZ, 0xfc, !PT ;  /* 0x0000002009047812 */ /* 0x000fe200078efcff */
[----:B------:R-:W-:Y:S01]  /*05c0*/  IMAD.HI R10, R5, 0x2aaaaaab, RZ ;  /* 0x2aaaaaab050a7827 */ /* 0x000fe200078e02ff */
[----:B------:R-:W-:-:S03]  /*05d0*/  SHF.R.U32.HI R6, RZ, 0x1f, R15 ;  /* 0x0000001fff067819 */ /* 0x000fc6000001160f */
[----:B------:R-:W-:Y:S01]  /*05e0*/  IMAD.HI R12, R7, 0x2aaaaaab, RZ ;  /* 0x2aaaaaab070c7827 */ /* 0x000fe200078e02ff */
[----:B------:R-:W-:Y:S02]  /*05f0*/  SHF.R.U32.HI R11, RZ, 0x1f, R10 ;  /* 0x0000001fff0b7819 */ /* 0x000fe4000001160a */
[----:B------:R-:W-:Y:S01]  /*0600*/  LEA.HI R15, R15, R6, RZ, 0x17 ;  /* 0x000000060f0f7211 */ /* 0x000fe200078fb8ff */
[----:B------:R-:W-:Y:S01]  /*0610*/  IMAD.HI R16, R14, 0x2aaaaaab, RZ ;  /* 0x2aaaaaab0e107827 */ /* 0x000fe200078e02ff */
[----:B------:R-:W-:Y:S02]  /*0620*/  LEA.HI R10, R10, R11, RZ, 0x17 ;  /* 0x0000000b0a0a7211 */ /* 0x000fe400078fb8ff */
[----:B------:R-:W-:Y:S01]  /*0630*/  SHF.R.U32.HI R13, RZ, 0x1f, R12 ;  /* 0x0000001fff0d7819 */ /* 0x000fe2000001160c */
[----:B------:R-:W-:Y:S01]  /*0640*/  IMAD R26, R15, -0xc00, R8 ;  /* 0xfffff4000f1a7824 */ /* 0x000fe200078e0208 */
[----:B------:R-:W-:Y:S01]  /*0650*/  SHF.R.S32.HI R15, RZ, 0x18, R3 ;  /* 0x00000018ff0f7819 */ /* 0x000fe20000011403 */
[----:B------:R-:W-:Y:S01]  /*0660*/  IMAD R22, R10, -0xc00, R5 ;  /* 0xfffff4000a167824 */ /* 0x000fe200078e0205 */
[----:B------:R-:W-:Y:S01]  /*0670*/  LEA.HI R12, R12, R13, RZ, 0x17 ;  /* 0x0000000d0c0c7211 */ /* 0x000fe200078fb8ff */
[----:B------:R-:W-:Y:S01]  /*0680*/  IMAD.SHL.U32 R3, R3, 0x80, RZ ;  /* 0x0000008003037824 */ /* 0x000fe200078e00ff */
[----:B------:R-:W-:Y:S01]  /*0690*/  SHF.R.U32.HI R11, RZ, 0x1f, R16 ;  /* 0x0000001fff0b7819 */ /* 0x000fe20000011610 */
[----:B------:R-:W-:Y:S01]  /*06a0*/  IMAD.SHL.U32 R5, R2, 0x8, RZ ;  /* 0x0000000802057824 */ /* 0x000fe200078e00ff */
[----:B------:R-:W-:Y:S01]  /*06b0*/  SGXT R15, R15, 0x1 ;  /* 0x000000010f0f781a */ /* 0x000fe20000000200 */
[----:B------:R-:W-:Y:S01]  /*06c0*/  IMAD R24, R12, -0xc00, R7 ;  /* 0xfffff4000c187824 */ /* 0x000fe200078e0207 */
[----:B------:R-:W-:-:S02]  /*06d0*/  LOP3.LUT R10, R3, R9, RZ, 0xfc, !PT ;  /* 0x00000009030a7212 */ /* 0x000fc400078efcff */
[----:B------:R-:W-:Y:S02]  /*06e0*/  LOP3.LUT R8, R5, 0x38, R2, 0x48, !PT ;  /* 0x0000003805087812 */ /* 0x000fe400078e4802 */
[C---:B------:R-:W-:Y:S02]  /*06f0*/  LOP3.LUT R6, R9.reuse, 0x40, RZ, 0xfc, !PT ;  /* 0x0000004009067812 */ /* 0x040fe400078efcff */
[----:B------:R-:W-:Y:S01]  /*0700*/  LOP3.LUT R7, R9, 0x60, RZ, 0xfc, !PT ;  /* 0x0000006009077812 */ /* 0x000fe200078efcff */
[--C-:B------:R-:W-:Y:S01]  /*0710*/  IMAD R4, R4, 0x40, R8.reuse ;  /* 0x0000004004047824 */ /* 0x100fe200078e0208 */
[----:B------:R-:W-:Y:S01]  /*0720*/  LEA.HI R21, R16, R11, RZ, 0x17 ;  /* 0x0000000b10157211 */ /* 0x000fe200078fb8ff */
[--C-:B------:R-:W-:Y:S01]  /*0730*/  IMAD R6, R6, 0x40, R8.reuse ;  /* 0x0000004006067824 */ /* 0x100fe200078e0208 */
[----:B------:R-:W-:Y:S01]  /*0740*/  LEA.HI R16, R15, R10, RZ, 0xc ;  /* 0x0000000a0f107211 */ /* 0x000fe200078f60ff */
[--C-:B------:R-:W-:Y:S01]  /*0750*/  IMAD R7, R7, 0x40, R8.reuse ;  /* 0x0000004007077824 */ /* 0x100fe200078e0208 */
[----:B------:R-:W-:Y:S01]  /*0760*/  LOP3.LUT R11, R3, 0x20, R9, 0xfe, !PT ;  /* 0x00000020030b7812 */ /* 0x000fe200078efe09 */
[----:B------:R-:W-:Y:S01]  /*0770*/  IMAD R8, R9, 0x40, R8 ;  /* 0x0000004009087824 */ /* 0x000fe200078e0208 */
[----:B------:R-:W-:Y:S01]  /*0780*/  LOP3.LUT R12, R3, 0x40, R9, 0xfe, !PT ;  /* 0x00000040030c7812 */ /* 0x000fe200078efe09 */
[----:B------:R-:W-:Y:S01]  /*0790*/  IMAD R14, R21, -0xc00, R14 ;  /* 0xfffff400150e7824 */ /* 0x000fe200078e020e */
[----:B------:R-:W-:-:S02]  /*07a0*/  LOP3.LUT R13, R3, 0x60, R9, 0xfe, !PT ;  /* 0x00000060030d7812 */ /* 0x000fc400078efe09 */
[----:B------:R-:W-:Y:S02]  /*07b0*/  LOP3.LUT R9, R16, 0xff000, RZ, 0xc0, !PT ;  /* 0x000ff00010097812 */ /* 0x000fe400078ec0ff */
[C---:B------:R-:W-:Y:S02]  /*07c0*/  LEA.HI R16, R15.reuse, R11, RZ, 0xc ;  /* 0x0000000b0f107211 */ /* 0x040fe400078f60ff */
[C---:B------:R-:W-:Y:S01]  /*07d0*/  LEA.HI R17, R15.reuse, R12, RZ, 0xc ;  /* 0x0000000c0f117211 */ /* 0x040fe200078f60ff */
[----:B------:R-:W-:Y:S01]  /*07e0*/  IMAD.IADD R10, R10, 0x1, -R9 ;  /* 0x000000010a0a7824 */ /* 0x000fe200078e0a09 */
[----:B------:R-:W-:Y:S02]  /*07f0*/  LEA.HI R15, R15, R13, RZ, 0xc ;  /* 0x0000000d0f0f7211 */ /* 0x000fe400078f60ff */
[----:B------:R-:W-:Y:S02]  /*0800*/  LOP3.LUT R16, R16, 0xff000, RZ, 0xc0, !PT ;  /* 0x000ff00010107812 */ /* 0x000fe400078ec0ff */
[----:B------:R-:W-:-:S02]  /*0810*/  LOP3.LUT R17, R17, 0xff000, RZ, 0xc0, !PT ;  /* 0x000ff00011117812 */ /* 0x000fc400078ec0ff */
[----:B------:R-:W-:Y:S01]  /*0820*/  LOP3.LUT R20, R15, 0xff000, RZ, 0xc0, !PT ;  /* 0x000ff0000f147812 */ /* 0x000fe200078ec0ff */
[----:B------:R-:W-:Y:S01]  /*0830*/  IMAD.IADD R16, R11, 0x1, -R16 ;  /* 0x000000010b107824 */ /* 0x000fe200078e0a10 */
[----:B------:R-:W-:Y:S01]  /*0840*/  LOP3.LUT R9, R5, 0x38, RZ, 0xc0, !PT ;  /* 0x0000003805097812 */ /* 0x000fe200078ec0ff */
[----:B------:R-:W-:Y:S01]  /*0850*/  IMAD.IADD R12, R12, 0x1, -R17 ;  /* 0x000000010c0c7824 */ /* 0x000fe200078e0a11 */
[----:B------:R-:W-:Y:S01]  /*0860*/  LEA R25, R8, UR14, 0x1 ;  /* 0x0000000e08197c11 */ /* 0x000fe2000f8e08ff */
[----:B------:R-:W-:Y:S01]  /*0870*/  IMAD.IADD R20, R13, 0x1, -R20 ;  /* 0x000000010d147824 */ /* 0x000fe200078e0a14 */
[----:B------:R-:W-:Y:S01]  /*0880*/  LEA R27, R4, UR14, 0x1 ;  /* 0x0000000e041b7c11 */ /* 0x000fe2000f8e08ff */
[--C-:B------:R-:W-:Y:S01]  /*0890*/  IMAD R13, R10, 0x3000, R9.reuse ;  /* 0x000030000a0d7824 */ /* 0x100fe200078e0209 */
[----:B------:R-:W-:Y:S01]  /*08a0*/  LEA R35, R6, UR14, 0x1 ;  /* 0x0000000e06237c11 */ /* 0x000fe2000f8e08ff */
[--C-:B------:R-:W-:Y:S01]  /*08b0*/  IMAD R15, R16, 0x3000, R9.reuse ;  /* 0x00003000100f7824 */ /* 0x100fe200078e0209 */
[----:B------:R-:W-:Y:S01]  /*08c0*/  LEA R37, R7, UR14, 0x1 ;  /* 0x0000000e07257c11 */ /* 0x000fe2000f8e08ff */
[----:B------:R-:W-:-:S02]  /*08d0*/  IMAD R17, R12, 0x3000, R9 ;  /* 0x000030000c117824 */ /* 0x000fc400078e0209 */
[--C-:B------:R-:W-:Y:S02]  /*08e0*/  IMAD R11, R20, 0x3000, R9.reuse ;  /* 0x00003000140b7824 */ /* 0x100fe400078e0209 */
[--C-:B------:R-:W-:Y:S02]  /*08f0*/  IMAD R21, R22, 0x3000, R9.reuse ;  /* 0x0000300016157824 */ /* 0x100fe400078e0209 */
[--C-:B------:R-:W-:Y:S02]  /*0900*/  IMAD R29, R24, 0x3000, R9.reuse ;  /* 0x00003000181d7824 */ /* 0x100fe400078e0209 */
[--C-:B------:R-:W-:Y:S02]  /*0910*/  IMAD R31, R26, 0x3000, R9.reuse ;  /* 0x000030001a1f7824 */ /* 0x100fe400078e0209 */
[----:B------:R-:W-:Y:S02]  /*0920*/  IMAD R9, R14, 0x3000, R9 ;  /* 0x000030000e097824 */ /* 0x000fe400078e0209 */
[----:B----4-:R-:W-:-:S04]  /*0930*/  IMAD.WIDE R12, R13, 0x2, R18 ;  /* 0x000000020d0c7825 */ /* 0x010fc800078e0212 */
[--C-:B------:R-:W-:Y:S01]  /*0940*/  IMAD.WIDE R14, R15, 0x2, R18.reuse ;  /* 0x000000020f0e7825 */ /* 0x100fe200078e0212 */
[----:B------:R-:W-:Y:S01]  /*0950*/  @!PT LDS RZ, [RZ] ;  /* 0x00000000fffff984 */ /* 0x000fe20000000800 */
[----:B------:R-:W-:Y:S01]  /*0960*/  @!PT LDS RZ, [RZ] ;  /* 0x00000000fffff984 */ /* 0x000fe20000000800 */
[----:B------:R-:W-:Y:S01]  /*0970*/  @!PT LDS RZ, [RZ] ;  /* 0x00000000fffff984 */ /* 0x000fe20000000800 */
[----:B------:R-:W-:Y:S01]  /*0980*/  LDGSTS.E.BYPASS.128 [R25], desc[UR18][R12.64] ;  /* 0x000000000c197fae */ /* 0x000fe2000b901c52 */
[----:B------:R-:W-:Y:S02]  /*0990*/  IADD3 R100, P0, R12, 0x200, RZ ;  /* 0x000002000c647810 */ /* 0x000fe40007f1e0ff */
[--C-:B------:R-:W-:Y:S01]  /*09a0*/  IMAD.WIDE R16, R17, 0x2, R18.reuse ;  /* 0x0000000211107825 */ /* 0x100fe200078e0212 */
[----:B------:R-:W-:Y:S01]  /*09b0*/  LDGSTS.E.BYPASS.128 [R27], desc[UR18][R14.64] ;  /* 0x000000000e1b7fae */ /* 0x000fe2000b901c52 */
[----:B------:R-:W-:Y:S02]  /*09c0*/  IADD3 R10, P1, R14, 0x200, RZ ;  /* 0x000002000e0a7810 */ /* 0x000fe40007f3e0ff */
[----:B------:R-:W-:Y:S01]  /*09d0*/  IMAD.WIDE R18, R11, 0x2, R18 ;  /* 0x000000020b127825 */ /* 0x000fe200078e0212 */
[----:B------:R-:W-:Y:S03]  /*09e0*/  LDGSTS.E.BYPASS.128 [R35], desc[UR18][R16.64] ;  /* 0x0000000010237fae */ /* 0x000fe6000b901c52 */
[--C-:B-1---5:R-:W-:Y:S01]  /*09f0*/  IMAD.WIDE R20, R21, 0x2, R32.reuse ;  /* 0x0000000215147825 */ /* 0x122fe200078e0220 */
[----:B------:R-:W-:Y:S03]  /*0a00*/  LDGSTS.E.BYPASS.128 [R37], desc[UR18][R18.64] ;  /* 0x0000000012257fae */ /* 0x000fe6000b901c52 */
[--C-:B------:R-:W-:Y:S01]  /*0a10*/  IMAD.WIDE R28, R29, 0x2, R32.reuse ;  /* 0x000000021d1c7825 */ /* 0x100fe200078e0220 */
[----:B------:R-:W0:Y:S03]  /*0a20*/  LDGDEPBAR ;  /* 0x00000000000079af */ /* 0x000e260000000000 */
[----:B------:R-:W-:Y:S01]  /*0a30*/  IMAD.WIDE R30, R31, 0x2, R32 ;  /* 0x000000021f1e7825 */ /* 0x000fe200078e0220 */
[----:B------:R-:W-:Y:S01]  /*0a40*/  LDGSTS.E.BYPASS.128 [R25+0x14000], desc[UR18][R20.64] ;  /* 0x1400000014197fae */ /* 0x000fe2000b901c52 */
[----:B------:R-:W-:-:S02]  /*0a50*/  IADD3 R106, P2, R28, 0x200, RZ ;  /* 0x000002001c6a7810 */ /* 0x000fc40007f5e0ff */
[----:B------:R-:W-:Y:S01]  /*0a60*/  IMAD.WIDE R32, R9, 0x2, R32 ;  /* 0x0000000209207825 */ /* 0x000fe200078e0220 */
[----:B------:R-:W-:Y:S03]  /*0a70*/  LDGSTS.E.BYPASS.128 [R27+0x14000], desc[UR18][R28.64] ;  /* 0x140000001c1b7fae */ /* 0x000fe6000b901c52 */
[----:B------:R-:W-:Y:S01]  /*0a80*/  IMAD.X R9, RZ, RZ, R13, P0 ;  /* 0x000000ffff097224 */ /* 0x000fe200000e060d */
[----:B------:R-:W-:Y:S01]  /*0a90*/  LDGSTS.E.BYPASS.128 [R35+0x14000], desc[UR18][R30.64] ;  /* 0x140000001e237fae */ /* 0x000fe2000b901c52 */
[----:B------:R-:W-:Y:S01]  /*0aa0*/  IADD3 R22, P0, R16, 0x200, RZ ;  /* 0x0000020010167810 */ /* 0x000fe20007f1e0ff */
[----:B------:R-:W-:Y:S01]  /*0ab0*/  IMAD.X R11, RZ, RZ, R15, P1 ;  /* 0x000000ffff0b7224 */ /* 0x000fe200008e060f */
[----:B------:R-:W-:Y:S01]  /*0ac0*/  IADD3 R90, P1, R18, 0x200, RZ ;  /* 0x00000200125a7810 */ /* 0x000fe20007f3e0ff */
[----:B------:R-:W-:Y:S01]  /*0ad0*/  LDGSTS.E.BYPASS.128 [R37+0x14000], desc[UR18][R32.64] ;  /* 0x1400000020257fae */ /* 0x000fe2000b901c52 */
[----:B------:R-:W-:-:S02]  /*0ae0*/  IMAD.X R107, RZ, RZ, R29, P2 ;  /* 0x000000ffff6b7224 */ /* 0x000fc400010e061d */
[----:B------:R-:W-:Y:S01]  /*0af0*/  IMAD.X R23, RZ, RZ, R17, P0 ;  /* 0x000000ffff177224 */ /* 0x000fe200000e0611 */
[----:B------:R-:W0:Y:S01]  /*0b00*/  LDGDEPBAR ;  /* 0x00000000000079af */ /* 0x000e220000000000 */
[----:B------:R-:W-:Y:S01]  /*0b10*/  BAR.SYNC.DEFER_BLOCKING 0x0 ;  /* 0x0000000000007b1d */ /* 0x000fe20000010000 */
[----:B------:R-:W-:Y:S01]  /*0b20*/  IADD3 R94, P0, R20, 0x200, RZ ;  /* 0x00000200145e7810 */ /* 0x000fe20007f1e0ff */
[----:B------:R-:W-:Y:S01]  /*0b30*/  IMAD.X R91, RZ, RZ, R19, P1 ;  /* 0x000000ffff5b7224 */ /* 0x000fe200008e0613 */
[----:B------:R-:W-:-:S03]  /*0b40*/  IADD3 R104, P1, R30, 0x200, RZ ;  /* 0x000002001e687810 */ /* 0x000fc60007f3e0ff */
[----:B------:R-:W-:Y:S01]  /*0b50*/  IMAD.X R108, RZ, RZ, R21, P0 ;  /* 0x000000ffff6c7224 */ /* 0x000fe200000e0615 */
[----:B------:R-:W-:Y:S01]  /*0b60*/  IADD3 R98, P0, R32, 0x200, RZ ;  /* 0x0000020020627810 */ /* 0x000fe20007f1e0ff */
[----:B------:R-:W-:-:S04]  /*0b70*/  IMAD.X R105, RZ, RZ, R31, P1 ;  /* 0x000000ffff697224 */ /* 0x000fc800008e061f */
[----:B------:R-:W-:Y:S01]  /*0b80*/  IMAD.X R102, RZ, RZ, R33, P0 ;  /* 0x000000ffff667224 */ /* 0x000fe200000e0621 */
[----:B------:R-:W-:Y:S01]  /*0b90*/  @!PT LDS RZ, [RZ] ;  /* 0x00000000fffff984 */ /* 0x000fe20000000800 */
[----:B------:R-:W-:Y:S01]  /*0ba0*/  @!PT LDS RZ, [RZ] ;  /* 0x00000000fffff984 */ /* 0x000fe20000000800 */
[----:B------:R-:W-:Y:S01]  /*0bb0*/  @!PT LDS RZ, [RZ] ;  /* 0x00000000fffff984 */ /* 0x000fe20000000800 */
[----:B------:R-:W-:Y:S04]  /*0bc0*/  LDGSTS.E.BYPASS.128 [R25+0x4000], desc[UR18][R12.64+0x80] ;  /* 0x040000800c197fae */ /* 0x000fe8000b901c52 */
[----:B------:R-:W-:Y:S04]  /*0bd0*/  LDGSTS.E.BYPASS.128 [R27+0x4000], desc[UR18][R14.64+0x80] ;  /* 0x040000800e1b7fae */ /* 0x000fe8000b901c52 */
[----:B------:R-:W-:Y:S04]  /*0be0*/  LDGSTS.E.BYPASS.128 [R35+0x4000], desc[UR18][R16.64+0x80] ;  /* 0x0400008010237fae */ /* 0x000fe8000b901c52 */
[----:B------:R-:W-:Y:S04]  /*0bf0*/  LDGSTS.E.BYPASS.128 [R37+0x4000], desc[UR18][R18.64+0x80] ;  /* 0x0400008012257fae */ /* 0x000fe8000b901c52 */
[----:B------:R-:W0:Y:S04]  /*0c00*/  LDGDEPBAR ;  /* 0x00000000000079af */ /* 0x000e280000000000 */
[----:B------:R-:W-:Y:S04]  /*0c10*/  LDGSTS.E.BYPASS.128 [R25+0x18000], desc[UR18][R20.64+0x80] ;  /* 0x1800008014197fae */ /* 0x000fe8000b901c52 */
[----:B------:R-:W-:Y:S04]  /*0c20*/  LDGSTS.E.BYPASS.128 [R27+0x18000], desc[UR18][R28.64+0x80] ;  /* 0x180000801c1b7fae */ /* 0x000fe8000b901c52 */
[----:B------:R-:W-:Y:S04]  /*0c30*/  LDGSTS.E.BYPASS.128 [R35+0x18000], desc[UR18][R30.64+0x80] ;  /* 0x180000801e237fae */ /* 0x000fe8000b901c52 */
[----:B------:R-:W-:Y:S04]  /*0c40*/  LDGSTS.E.BYPASS.128 [R37+0x18000], desc[UR18][R32.64+0x80] ;  /* 0x1800008020257fae */ /* 0x000fe8000b901c52 */
[----:B------:R-:W0:Y:S01]  /*0c50*/  LDGDEPBAR ;  /* 0x00000000000079af */ /* 0x000e220000000000 */
[----:B------:R-:W-:Y:S06]  /*0c60*/  BAR.SYNC.DEFER_BLOCKING 0x0 ;  /* 0x0000000000007b1d */ /* 0x000fec0000010000 */
        /* <DEDUP_REMOVED lines=17> */
[----:B------:R1:W-:Y:S04]  /*0d80*/  LDGSTS.E.BYPASS.128 [R25+0xc000], desc[UR18][R12.64+0x180] ;  /* 0x0c0001800c197fae */ /* 0x0003e8000b901c52 */
[----:B------:R-:W-:Y:S04]  /*0d90*/  LDGSTS.E.BYPASS.128 [R27+0xc000], desc[UR18][R14.64+0x180] ;  /* 0x0c0001800e1b7fae */ /* 0x000fe8000b901c52 */
[----:B------:R-:W-:Y:S04]  /*0da0*/  LDGSTS.E.BYPASS.128 [R35+0xc000], desc[UR18][R16.64+0x180] ;  /* 0x0c00018010237fae */ /* 0x000fe8000b901c52 */
[----:B------:R-:W-:Y:S01]  /*0db0*/  LDGSTS.E.BYPASS.128 [R37+0xc000], desc[UR18][R18.64+0x180] ;  /* 0x0c00018012257fae */ /* 0x000fe2000b901c52 */
[----:B-1----:R-:W-:-:S03]  /*0dc0*/  IMAD.MOV.U32 R12, RZ, RZ, -0x40 ;  /* 0xffffffc0ff0c7424 */ /* 0x002fc600078e00ff */
[----:B------:R-:W0:Y:S04]  /*0dd0*/  LDGDEPBAR ;  /* 0x00000000000079af */ /* 0x000e280000000000 */
[----:B------:R1:W-:Y:S04]  /*0de0*/  LDGSTS.E.BYPASS.128 [R25+0x20000], desc[UR18][R20.64+0x180] ;  /* 0x2000018014197fae */ /* 0x0003e8000b901c52 */
[----:B------:R2:W-:Y:S04]  /*0df0*/  LDGSTS.E.BYPASS.128 [R27+0x20000], desc[UR18][R28.64+0x180] ;  /* 0x200001801c1b7fae */ /* 0x0005e8000b901c52 */
[----:B------:R3:W-:Y:S04]  /*0e00*/  LDGSTS.E.BYPASS.128 [R35+0x20000], desc[UR18][R30.64+0x180] ;  /* 0x200001801e237fae */ /* 0x0007e8000b901c52 */
[----:B------:R4:W-:Y:S01]  /*0e10*/  LDGSTS.E.BYPASS.128 [R37+0x20000], desc[UR18][R32.64+0x180] ;  /* 0x2000018020257fae */ /* 0x0009e2000b901c52 */
[----:B-1----:R-:W-:-:S03]  /*0e20*/  CS2R R24, SRZ ;  /* 0x0000000000187805 */ /* 0x002fc6000001ff00 */
[----:B------:R-:W0:Y:S01]  /*0e30*/  LDGDEPBAR ;  /* 0x00000000000079af */ /* 0x000e220000000000 */
[----:B--2---:R-:W-:Y:S02]  /*0e40*/  CS2R R26, SRZ ;  /* 0x00000000001a7805 */ /* 0x004fe4000001ff00 */
[----:B------:R-:W-:Y:S02]  /*0e50*/  CS2R R28, SRZ ;  /* 0x00000000001c7805 */ /* 0x000fe4000001ff00 */
[----:B---3--:R-:W-:Y:S02]  /*0e60*/  CS2R R30, SRZ ;  /* 0x00000000001e7805 */ /* 0x008fe4000001ff00 */
[----:B------:R-:W-:Y:S02]  /*0e70*/  CS2R R34, SRZ ;  /* 0x0000000000227805 */ /* 0x000fe4000001ff00 */
[----:B----4-:R-:W-:Y:S02]  /*0e80*/  CS2R R32, SRZ ;  /* 0x0000000000207805 */ /* 0x010fe4000001ff00 */
[----:B------:R-:W-:-:S07]  /*0e90*/  CS2R R36, SRZ ;  /* 0x0000000000247805 */ /* 0x000fce000001ff00 */
.L_x_0:
[----:B------:R-:W1:Y:S01]  /*0ea0*/  SHFL.IDX PT, R13, R109, RZ, 0x1f ;  /* 0x00001fff6d0d7589 */ /* 0x000e6200000e0000 */
[----:B------:R-:W-:Y:S01]  /*0eb0*/  UIADD3 UR16, UR16, 0x1, URZ ;  /* 0x0000000110107890 */ /* 0x000fe2000fffe03f */
[----:B------:R-:W-:-:S04]  /*0ec0*/  DEPBAR.LE SB0, 0x6 ;  /* 0x000081800000791a */ /* 0x000fc80000000000 */
[----:B------:R-:W-:Y:S01]  /*0ed0*/  UISETP.GE.AND UP0, UPT, UR16, 0x5, UPT ;  /* 0x000000051000788c */ /* 0x000fe2000bf06270 */
[----:B------:R-:W-:Y:S01]  /*0ee0*/  BAR.SYNC.DEFER_BLOCKING 0x0 ;  /* 0x0000000000007b1d */ /* 0x000fe20000010000 */
[----:B------:R-:W-:Y:S01]  /*0ef0*/  UIADD3 UR15, UR15, 0x1, URZ ;  /* 0x000000010f0f7890 */ /* 0x000fe2000fffe03f */
[----:B------:R-:W-:Y:S01]  /*0f00*/  VIADD R96, R12, 0x40 ;  /* 0x000000400c607836 */ /* 0x000fe20000000000 */
[----:B------:R-:W-:Y:S01]  /*0f10*/  USEL UR16, UR16, URZ, !UP0 ;  /* 0x0000003f10107287 */ /* 0x000fe2000c000000 */
[----:B------:R-:W-:Y:S02]  /*0f20*/  IADD3 R20, P1, R100, UR4, RZ ;  /* 0x0000000464147c10 */ /* 0x000fe4000ff3e0ff */
[----:B------:R-:W-:Y:S01]  /*0f30*/  UMOV UR11, 0x40000040 ;  /* 0x40000040000b7882 */ /* 0x000fe20000000000 */
[----:B------:R-:W-:Y:S02]  /*0f40*/  ISETP.GE.U32.AND P0, PT, R96, 0x2f00, PT ;  /* 0x00002f006000780c */ /* 0x000fe40003f06070 */
[----:B------:R-:W-:-:S02]  /*0f50*/  IADD3.X R21, R9, UR5, RZ, P1, !PT ;  /* 0x0000000509157c10 */ /* 0x000fc40008ffe4ff */
[----:B------:R-:W-:Y:S02]  /*0f60*/  IADD3 R88, P1, R22, UR4, RZ ;  /* 0x0000000416587c10 */ /* 0x000fe4000ff3e0ff */
[----:B------:R-:W-:Y:S02]  /*0f70*/  IADD3 R92, P2, R10, UR4, RZ ;  /* 0x000000040a5c7c10 */ /* 0x000fe4000ff5e0ff */
[----:B------:R-:W-:Y:S02]  /*0f80*/  IADD3.X R89, R23, UR5, RZ, P1, !PT ;  /* 0x0000000517597c10 */ /* 0x000fe40008ffe4ff */
[----:B-1----:R-:W-:Y:S02]  /*0f90*/  R2UR UR6, R13 ;  /* 0x000000000d0672ca */ /* 0x002fe400000e0000 */
[----:B------:R-:W-:Y:S02]  /*0fa0*/  IADD3 R12, P1, R90, UR4, RZ ;  /* 0x000000045a0c7c10 */ /* 0x000fe4000ff3e0ff */
[----:B------:R-:W-:-:S02]  /*0fb0*/  IADD3.X R93, R11, UR5, RZ, P2, !PT ;  /* 0x000000050b5d7c10 */ /* 0x000fc400097fe4ff */
[----:B------:R-:W-:Y:S01]  /*0fc0*/  IADD3 R14, P2, R94, UR4, RZ ;  /* 0x000000045e0e7c10 */ /* 0x000fe2000ff5e0ff */
[----:B------:R-:W-:Y:S01]  /*0fd0*/  WARPGROUP.ARRIVE ;  /* 0x00000000000079c5 */ /* 0x000fe20000000000 */
[----:B------:R-:W-:Y:S02]  /*0fe0*/  IADD3 R16, P3, R106, UR4, RZ ;  /* 0x000000046a107c10 */ /* 0x000fe4000ff7e0ff */
[----:B------:R-:W-:Y:S02]  /*0ff0*/  IADD3.X R13, R91, UR5, RZ, P1, !PT ;  /* 0x000000055b0d7c10 */ /* 0x000fe40008ffe4ff */
[----:B------:R-:W-:Y:S01]  /*1000*/  IADD3 R18, P1, R104, UR4, RZ ;  /* 0x0000000468127c10 */ /* 0x000fe2000ff3e0ff */
[----:B------:R-:W-:Y:S01]  /*1010*/  USHF.L.U32 UR7, UR6, 0x7, URZ ;  /* 0x0000000706077899 */ /* 0x000fe2000800063f */
[----:B------:R-:W-:Y:S01]  /*1020*/  IADD3.X R15, R108, UR5, RZ, P2, !PT ;  /* 0x000000056c0f7c10 */ /* 0x000fe200097fe4ff */
[----:B------:R-:W-:Y:S01]  /*1030*/  ULEA UR6, UR16, UR14, 0xe ;  /* 0x0000000e10067291 */ /* 0x000fe2000f8e703f */
[----:B------:R-:W-:Y:S01]  /*1040*/  IADD3.X R17, R107, UR5, RZ, P3, !PT ;  /* 0x000000056b117c10 */ /* 0x000fe20009ffe4ff */
[----:B------:R-:W-:Y:S01]  /*1050*/  ULOP3.LUT UR7, UR7, 0x380, URZ, 0xc0, !UPT ;  /* 0x0000038007077892 */ /* 0x000fe2000f8ec03f */
[----:B------:R-:W-:Y:S01]  /*1060*/  IADD3.X R19, R105, UR5, RZ, P1, !PT ;  /* 0x0000000569137c10 */ /* 0x000fe20008ffe4ff */
[----:B------:R-:W-:-:S02]  /*1070*/  USHF.R.U32.HI UR8, URZ, 0x4, UR6 ;  /* 0x000000043f087899 */ /* 0x000fc40008011606 */
[----:B------:R-:W-:Y:S02]  /*1080*/  UIADD3 UR6, UR6, 0x14000, URZ ;  /* 0x0001400006067890 */ /* 0x000fe4000fffe03f */
[----:B------:R-:W-:Y:S02]  /*1090*/  ULOP3.LUT UR8, UR8, 0x3fff, URZ, 0xc0, !UPT ;  /* 0x00003fff08087892 */ /* 0x000fe4000f8ec03f */
[----:B------:R-:W-:Y:S02]  /*10a0*/  USHF.R.U32.HI UR6, URZ, 0x4, UR6 ;  /* 0x000000043f067899 */ /* 0x000fe40008011606 */
[----:B------:R-:W-:Y:S02]  /*10b0*/  UIADD3 UR12, UP0, UR7, UR8, URZ ;  /* 0x00000008070c7290 */ /* 0x000fe4000ff1e03f */
[----:B------:R-:W-:Y:S02]  /*10c0*/  ULOP3.LUT UR6, UR6, 0x3fff, URZ, 0xc0, !UPT ;  /* 0x00003fff06067892 */ /* 0x000fe4000f8ec03f */
[----:B------:R-:W-:-:S02]  /*10d0*/  UIADD3.X UR13, URZ, URZ, URZ, UP0, !UPT ;  /* 0x0000003f3f0d7290 */ /* 0x000fc400087fe43f */
[----:B------:R-:W-:Y:S02]  /*10e0*/  ULOP3.LUT UR10, UR6, 0x4000000, URZ, 0xfc, !UPT ;  /* 0x04000000060a7892 */ /* 0x000fe4000f8efc3f */
[----:B------:R-:W-:Y:S02]  /*10f0*/  ULOP3.LUT UR8, UR12, 0x4000000, URZ, 0xfc, !UPT ;  /* 0x040000000c087892 */ /* 0x000fe4000f8efc3f */
[----:B------:R-:W-:Y:S01]  /*1100*/  ULOP3.LUT UR9, UR13, 0x40000040, URZ, 0xfc, !UPT ;  /* 0x400000400d097892 */ /* 0x000fe2000f8efc3f */
[----:B------:R-:W-:Y:S01]  /*1110*/  UMOV UR7, URZ ;  /* 0x0000003f00077c82 */ /* 0x000fe20008000000 */
[----:B------:R-:W-:-:S04]  /*1120*/  UISETP.GE.AND UP0, UPT, UR15, 0x5, UPT ;  /* 0x000000050f00788c */ /* 0x000fc8000bf06270 */
[----:B------:R-:W-:-:S03]  /*1130*/  USEL UR15, UR15, URZ, !UP0 ;  /* 0x0000003f0f0f7287 */ /* 0x000fc6000c000000 */
[----:B------:R-:W-:Y:S01]  /*1140*/  HGMMA.64x128x16.F32.BF16 R24, gdesc[UR8], R24 ;  /* 0x01e00000081879f0 */ /* 0x000fe20008701818 */
[----:B------:R-:W-:Y:S01]  /*1150*/  UMOV UR8, 0x4000002 ;  /* 0x0400000200087882 */ /* 0x000fe20000000000 */
[----:B------:R-:W-:Y:S02]  /*1160*/  UMOV UR9, 0x40000040 ;  /* 0x4000004000097882 */ /* 0x000fe40000000000 */
[----:B------:R-:W-:Y:S02]  /*1170*/  UIADD3.64 UR10, UR6, UR8, URZ ;  /* 0x00000008060a7297 */ /* 0x000fe4000fffe03f */
[----:B------:R-:W-:-:S09]  /*1180*/  UIADD3.64 UR8, UR12, UR8, URZ ;  /* 0x000000080c087297 */ /* 0x000fd2000fffe03f */
        /* <DEDUP_REMOVED lines=9> */
[----:B------:R-:W-:Y:S02]  /*1220*/  UIADD3.64 UR8, UR12, UR8, URZ ;  /* 0x000000080c087297 */ /* 0x000fe4000fffe03f */
[----:B------:R-:W-:-:S06]  /*1230*/  ULEA UR6, UR15, UR14, 0xe ;  /* 0x0000000e0f067291 */ /* 0x000fcc000f8e703f */
[----:B------:R-:W-:Y:S02]  /*1240*/  LEA R97, R8, UR6, 0x1 ;  /* 0x0000000608617c11 */ /* 0x000fe4000f8e08ff */
[----:B------:R-:W-:Y:S02]  /*1250*/  LEA R99, R4, UR6, 0x1 ;  /* 0x0000000604637c11 */ /* 0x000fe4000f8e08ff */
[----:B------:R-:W-:Y:S02]  /*1260*/  LEA R101, R6, UR6, 0x1 ;  /* 0x0000000606657c11 */ /* 0x000fe4000f8e08ff */
[----:B------:R-:W-:Y:S01]  /*1270*/  LEA R103, R7, UR6, 0x1 ;  /* 0x0000000607677c11 */ /* 0x000fe2000f8e08ff */
[----:B------:R-:W-:Y:S03]  /*1280*/  HGMMA.64x128x16.F32.BF16 R24, gdesc[UR8], R24, gsb0 ;  /* 0x01e00000081879f0 */ /* 0x000fe60008001818 */
[----:B------:R-:W-:-:S02]  /*1290*/  WARPGROUP.DEPBAR.LE gsb0, 0x1 ;  /* 0x00008000000079c5 */ /* 0x000fc40000010100 */
[----:B------:R-:W-:Y:S06]  /*12a0*/  BAR.SYNC.DEFER_BLOCKING 0x0 ;  /* 0x0000000000007b1d */ /* 0x000fec0000010000 */
[----:B------:R-:W-:Y:S01]  /*12b0*/  @!PT LDS RZ, [RZ] ;  /* 0x00000000fffff984 */ /* 0x000fe20000000800 */
[----:B------:R-:W-:Y:S01]  /*12c0*/  @!PT LDS RZ, [RZ] ;  /* 0x00000000fffff984 */ /* 0x000fe20000000800 */
[----:B------:R-:W-:Y:S01]  /*12d0*/  @!PT LDS RZ, [RZ] ;  /* 0x00000000fffff984 */ /* 0x000fe20000000800 */
[----:B------:R1:W-:Y:S04]  /*12e0*/  LDGSTS.E.BYPASS.128 [R97], desc[UR18][R20.64], !P0 ;  /* 0x0000000014617fae */ /* 0x0003e8000c101c52 */
[----:B------:R-:W-:Y:S04]  /*12f0*/  LDGSTS.E.BYPASS.128 [R99], desc[UR18][R92.64], !P0 ;  /* 0x000000005c637fae */ /* 0x000fe8000c101c52 */
[----:B------:R-:W-:Y:S01]  /*1300*/  LDGSTS.E.BYPASS.128 [R101], desc[UR18][R88.64], !P0 ;  /* 0x0000000058657fae */ /* 0x000fe2000c101c52 */
[----:B-1----:R-:W-:-:S03]  /*1310*/  IADD3 R20, P4, R98, UR4, RZ ;  /* 0x0000000462147c10 */ /* 0x002fc6000ff9e0ff */
[----:B------:R1:W-:Y:S01]  /*1320*/  LDGSTS.E.BYPASS.128 [R103], desc[UR18][R12.64], !P0 ;  /* 0x000000000c677fae */ /* 0x0003e2000c101c52 */
[----:B------:R-:W-:Y:S01]  /*1330*/  UIADD3 UR4, UP0, UR4, 0x80, URZ ;  /* 0x0000008004047890 */ /* 0x000fe2000ff1e03f */
[----:B------:R-:W-:Y:S02]  /*1340*/  IADD3.X R21, R102, UR5, RZ, P4, !PT ;  /* 0x0000000566157c10 */ /* 0x000fe4000a7fe4ff */
[----:B------:R-:W0:Y:S01]  /*1350*/  LDGDEPBAR ;  /* 0x00000000000079af */ /* 0x000e220000000000 */
[----:B------:R-:W-:-:S03]  /*1360*/  UIADD3.X UR5, URZ, UR5, URZ, UP0, !UPT ;  /* 0x000000053f057290 */ /* 0x000fc600087fe43f */
[----:B------:R2:W-:Y:S04]  /*1370*/  LDGSTS.E.BYPASS.128 [R97+0x14000], desc[UR18][R14.64], !P0 ;  /* 0x140000000e617fae */ /* 0x0005e8000c101c52 */
[----:B------:R2:W-:Y:S01]  /*1380*/  LDGSTS.E.BYPASS.128 [R99+0x14000], desc[UR18][R16.64], !P0 ;  /* 0x1400000010637fae */ /* 0x0005e2000c101c52 */
[----:B-1----:R-:W-:-:S03]  /*1390*/  IMAD.MOV.U32 R12, RZ, RZ, R96 ;  /* 0x000000ffff0c7224 */ /* 0x002fc600078e0060 */
[----:B------:R2:W-:Y:S04]  /*13a0*/  LDGSTS.E.BYPASS.128 [R101+0x14000], desc[UR18][R18.64], !P0 ;  /* 0x1400000012657fae */ /* 0x0005e8000c101c52 */
[----:B------:R2:W-:Y:S01]  /*13b0*/  LDGSTS.E.BYPASS.128 [R103+0x14000], desc[UR18][R20.64], !P0 ;  /* 0x1400000014677fae */ /* 0x0005e2000c101c52 */
[----:B------:R-:W-:-:S03]  /*13c0*/  ISETP.GE.U32.AND P0, PT, R96, 0x2fc0, PT ;  /* 0x00002fc06000780c */ /* 0x000fc60003f06070 */
[----:B------:R-:W0:Y:S10]  /*13d0*/  LDGDEPBAR ;  /* 0x00000000000079af */ /* 0x000e340000000000 */
[----:B--2---:R-:W-:Y:S05]  /*13e0*/  @!P0 BRA `(.L_x_0) ;  /* 0xfffffff800ac8947 */ /* 0x004fea000383ffff */
[----:B------:R-:W-:Y:S02]  /*13f0*/  WARPGROUP.DEPBAR.LE gsb0, 0x0 ;  /* 0x00008000000079c5 */ /* 0x000fe40000010000 */
[----:B------:R-:W-:-:S04]  /*1400*/  DEPBAR.LE SB0, 0x0 ;  /* 0x000080000000791a */ /* 0x000fc80000000000 */
[----:B------:R-:W-:Y:S02]  /*1410*/  SHF.R.U32.HI R4, RZ, 0x1, R2 ;  /* 0x00000001ff047819 */ /* 0x000fe40000011602 */
[----:B------:R-:W-:Y:S02]  /*1420*/  LOP3.LUT R6, R2, 0xf, RZ, 0xc0, !PT ;  /* 0x0000000f02067812 */ /* 0x000fe400078ec0ff */
[----:B------:R-:W-:Y:S02]  /*1430*/  LOP3.LUT R7, R4, 0x8, RZ, 0xc0, !PT ;  /* 0x0000000804077812 */ /* 0x000fe400078ec0ff */
[----:B------:R-:W-:Y:S02]  /*1440*/  LOP3.LUT R95, R95, 0x7, RZ, 0xc0, !PT ;  /* 0x000000075f5f7812 */ /* 0x000fe400078ec0ff */
[----:B------:R-:W-:Y:S01]  /*1450*/  F2FP.BF16.F32.PACK_AB R24, R25, R24 ;  /* 0x000000181918723e */ /* 0x000fe200000010ff */
[----:B------:R-:W-:Y:S01]  /*1460*/  IMAD R6, R6, 0x88, R7 ;  /* 0x0000008806067824 */ /* 0x000fe200078e0207 */
[----:B------:R-:W-:Y:S01]  /*1470*/  F2FP.BF16.F32.PACK_AB R25, R27, R26 ;  /* 0x0000001a1b19723e */ /* 0x000fe200000010ff */
[----:B------:R-:W-:Y:S01]  /*1480*/  IMAD.SHL.U32 R9, R95, 0x2, RZ ;  /* 0x000000025f097824 */ /* 0x000fe200078e00ff */
[----:B------:R-:W-:Y:S01]  /*1490*/  F2FP.BF16.F32.PACK_AB R32, R33, R32 ;  /* 0x000000202120723e */ /* 0x000fe200000010ff */
[----:B------:R-:W-:Y:S01]  /*14a0*/  IMAD R6, R95, 0x880, R6 ;  /* 0x000008805f067824 */ /* 0x000fe200078e0206 */
[----:B------:R-:W-:-:S02]  /*14b0*/  F2FP.BF16.F32.PACK_AB R26, R29, R28 ;  /* 0x0000001c1d1a723e */ /* 0x000fc400000010ff */
[----:B------:R-:W-:Y:S02]  /*14c0*/  F2FP.BF16.F32.PACK_AB R27, R31, R30 ;  /* 0x0000001e1f1b723e */ /* 0x000fe400000010ff */
[----:B------:R-:W-:Y:S02]  /*14d0*/  F2FP.BF16.F32.PACK_AB R33, R35, R34 ;  /* 0x000000222321723e */ /* 0x000fe400000010ff */
[----:B------:R-:W-:Y:S02]  /*14e0*/  F2FP.BF16.F32.PACK_AB R40, R41, R40 ;  /* 0x000000282928723e */ /* 0x000fe400000010ff */
[----:B------:R-:W-:Y:S01]  /*14f0*/  LEA R6, R6, UR14, 0x1 ;  /* 0x0000000e06067c11 */ /* 0x000fe2000f8e08ff */
[----:B------:R-:W-:Y:S01]  /*1500*/  BAR.SYNC.DEFER_BLOCKING 0x0 ;  /* 0x0000000000007b1d */ /* 0x000fe20000010000 */
[----:B------:R-:W-:Y:S02]  /*1510*/  F2FP.BF16.F32.PACK_AB R34, R37, R36 ;  /* 0x000000242522723e */ /* 0x000fe400000010ff */
[----:B------:R-:W-:-:S02]  /*1520*/  F2FP.BF16.F32.PACK_AB R35, R39, R38 ;  /* 0x000000262723723e */ /* 0x000fc400000010ff */
[----:B------:R-:W-:Y:S02]  /*1530*/  F2FP.BF16.F32.PACK_AB R41, R43, R42 ;  /* 0x0000002a2b29723e */ /* 0x000fe400000010ff */
[----:B------:R-:W-:Y:S02]  /*1540*/  F2FP.BF16.F32.PACK_AB R48, R49, R48 ;  /* 0x000000303130723e */ /* 0x000fe400000010ff */
[----:B------:R-:W-:Y:S02]  /*1550*/  F2FP.BF16.F32.PACK_AB R42, R45, R44 ;  /* 0x0000002c2d2a723e */ /* 0x000fe400000010ff */
[----:B------:R-:W-:Y:S02]  /*1560*/  F2FP.BF16.F32.PACK_AB R43, R47, R46 ;  /* 0x0000002e2f2b723e */ /* 0x000fe400000010ff */
[----:B------:R-:W-:Y:S02]  /*1570*/  F2FP.BF16.F32.PACK_AB R49, R51, R50 ;  /* 0x000000323331723e */ /* 0x000fe400000010ff */
[----:B------:R-:W-:-:S02]  /*1580*/  F2FP.BF16.F32.PACK_AB R56, R57, R56 ;  /* 0x000000383938723e */ /* 0x000fc400000010ff */
[----:B------:R-:W-:Y:S02]  /*1590*/  F2FP.BF16.F32.PACK_AB R50, R53, R52 ;  /* 0x000000343532723e */ /* 0x000fe400000010ff */
[----:B------:R-:W-:Y:S02]  /*15a0*/  F2FP.BF16.F32.PACK_AB R51, R55, R54 ;  /* 0x000000363733723e */ /* 0x000fe400000010ff */
[----:B------:R-:W-:Y:S02]  /*15b0*/  F2FP.BF16.F32.PACK_AB R57, R59, R58 ;  /* 0x0000003a3b39723e */ /* 0x000fe400000010ff */
[----:B------:R-:W-:Y:S01]  /*15c0*/  F2FP.BF16.F32.PACK_AB R64, R65, R64 ;  /* 0x000000404140723e */ /* 0x000fe200000010ff */
[----:B------:R1:W-:Y:S01]  /*15d0*/  STSM.16.M88.4 [R6], R24 ;  /* 0x0000001806007844 */ /* 0x0003e20000000200 */
[----:B------:R-:W-:Y:S02]  /*15e0*/  F2FP.BF16.F32.PACK_AB R58, R61, R60 ;  /* 0x0000003c3d3a723e */ /* 0x000fe400000010ff */
[----:B------:R-:W-:Y:S01]  /*15f0*/  F2FP.BF16.F32.PACK_AB R59, R63, R62 ;  /* 0x0000003e3f3b723e */ /* 0x000fe200000010ff */
[----:B------:R2:W-:Y:S01]  /*1600*/  STSM.16.M88.4 [R6+0x20], R32 ;  /* 0x0000202006007844 */ /* 0x0005e20000000200 */
[----:B------:R-:W-:-:S02]  /*1610*/  F2FP.BF16.F32.PACK_AB R65, R67, R66 ;  /* 0x000000424341723e */ /* 0x000fc400000010ff */
[----:B------:R-:W-:Y:S01]  /*1620*/  F2FP.BF16.F32.PACK_AB R72, R73, R72 ;  /* 0x000000484948723e */ /* 0x000fe200000010ff */
[----:B------:R-:W-:Y:S01]  /*1630*/  STSM.16.M88.4 [R6+0x40], R40 ;  /* 0x0000402806007844 */ /* 0x000fe20000000200 */
[----:B------:R-:W-:Y:S02]  /*1640*/  F2FP.BF16.F32.PACK_AB R66, R69, R68 ;  /* 0x000000444542723e */ /* 0x000fe400000010ff */
[----:B------:R-:W-:Y:S01]  /*1650*/  F2FP.BF16.F32.PACK_AB R67, R71, R70 ;  /* 0x000000464743723e */ /* 0x000fe200000010ff */
[----:B------:R-:W-:Y:S01]  /*1660*/  STSM.16.M88.4 [R6+0x60], R48 ;  /* 0x0000603006007844 */ /* 0x000fe20000000200 */
[----:B------:R-:W-:Y:S02]  /*1670*/  F2FP.BF16.F32.PACK_AB R73, R75, R74 ;  /* 0x0000004a4b49723e */ /* 0x000fe400000010ff */
[----:B------:R-:W-:Y:S01]  /*1680*/  F2FP.BF16.F32.PACK_AB R80, R81, R80 ;  /* 0x000000505150723e */ /* 0x000fe200000010ff */
[----:B------:R-:W-:Y:S01]  /*1690*/  STSM.16.M88.4 [R6+0x80], R56 ;  /* 0x0000803806007844 */ /* 0x000fe20000000200 */
[----:B------:R-:W-:Y:S01]  /*16a0*/  F2FP.BF16.F32.PACK_AB R74, R77, R76 ;  /* 0x0000004c4d4a723e */ /* 0x000fe200000010ff */
[----:B-1----:R-:W1:Y:S01]  /*16b0*/  LDC.64 R24, c[0x0][0x220] ;  /* 0x00008800ff187b82 */ /* 0x002e620000000a00 */
[----:B------:R-:W-:Y:S01]  /*16c0*/  F2FP.BF16.F32.PACK_AB R75, R79, R78 ;  /* 0x0000004e4f4b723e */ /* 0x000fe200000010ff */
[----:B------:R-:W-:Y:S01]  /*16d0*/  STSM.16.M88.4 [R6+0xa0], R64 ;  /* 0x0000a04006007844 */ /* 0x000fe20000000200 */
[----:B------:R-:W-:-:S02]  /*16e0*/  F2FP.BF16.F32.PACK_AB R81, R83, R82 ;  /* 0x000000525351723e */ /* 0x000fc400000010ff */
[----:B------:R-:W-:Y:S01]  /*16f0*/  F2FP.BF16.F32.PACK_AB R82, R85, R84 ;  /* 0x000000545552723e */ /* 0x000fe200000010ff */
[----:B------:R-:W-:Y:S01]  /*1700*/  STSM.16.M88.4 [R6+0xc0], R72 ;  /* 0x0000c04806007844 */ /* 0x000fe20000000200 */
[----:B------:R-:W-:Y:S02]  /*1710*/  F2FP.BF16.F32.PACK_AB R83, R87, R86 ;  /* 0x000000565753723e */ /* 0x000fe400000010ff */
[--C-:B------:R-:W-:Y:S02]  /*1720*/  SHF.R.U32.HI R8, RZ, 0x4, R2.reuse ;  /* 0x00000004ff087819 */ /* 0x100fe40000011602 */
[----:B------:R-:W-:Y:S01]  /*1730*/  LOP3.LUT R0, R0, 0x78, R5, 0xf8, !PT ;  /* 0x0000007800007812 */ /* 0x000fe200078ef805 */
[----:B------:R-:W-:Y:S01]  /*1740*/  STSM.16.M88.4 [R6+0xe0], R80 ;  /* 0x0000e05006007844 */ /* 0x000fe20000000200 */
[----:B------:R-:W-:Y:S02]  /*1750*/  SGXT.U32 R4, R8, 0x1 ;  /* 0x000000010804781a */ /* 0x000fe40000000000 */
[----:B------:R-:W-:-:S02]  /*1760*/  SHF.R.U32.HI R2, RZ, 0x4, R2 ;  /* 0x00000004ff027819 */ /* 0x000fc40000011602 */
[----:B------:R-:W-:Y:S02]  /*1770*/  LOP3.LUT R9, R9, R4, RZ, 0xfc, !PT ;  /* 0x0000000409097212 */ /* 0x000fe400078efcff */
[----:B------:R-:W-:Y:S02]  /*1780*/  LOP3.LUT R4, R5, 0x78, RZ, 0xc0, !PT ;  /* 0x0000007805047812 */ /* 0x000fe400078ec0ff */
[----:B------:R-:W-:Y:S01]  /*1790*/  SGXT.U32 R2, R2, 0x4 ;  /* 0x000000040202781a */ /* 0x000fe20000000000 */
[----:B------:R-:W-:Y:S01]  /*17a0*/  BAR.SYNC.DEFER_BLOCKING 0x0 ;  /* 0x0000000000007b1d */ /* 0x000fe20000010000 */
[----:B------:R-:W-:Y:S01]  /*17b0*/  ISETP.GE.AND P0, PT, R0, 0xc00, PT ;  /* 0x00000c000000780c */ /* 0x000fe20003f06270 */
[----:B------:R-:W-:Y:S01]  /*17c0*/  IMAD R4, R9, 0x88, R4 ;  /* 0x0000008809047824 */ /* 0x000fe200078e0204 */
[----:B------:R-:W-:-:S04]  /*17d0*/  LOP3.LUT R27, R2, R3, RZ, 0xfc, !PT ;  /* 0x00000003021b7212 */ /* 0x000fc800078efcff */
[----:B------:R-:W-:Y:S01]  /*17e0*/  LEA R36, R4, UR14, 0x1 ;  /* 0x0000000e04247c11 */ /* 0x000fe2000f8e08ff */
[C---:B------:R-:W-:Y:S01]  /*17f0*/  IMAD R37, R27.reuse, 0xc00, R0 ;  /* 0x00000c001b257824 */ /* 0x040fe200078e0200 */
[C---:B------:R-:W-:Y:S02]  /*1800*/  ISETP.LT.AND P1, PT, R27.reuse, 0x1000, !P0 ;  /* 0x000010001b00780c */ /* 0x040fe40004721270 */
[----:B------:R-:W-:Y:S01]  /*1810*/  LOP3.LUT R3, R27, 0x20, RZ, 0xfc, !PT ;  /* 0x000000201b037812 */ /* 0x000fe200078efcff */
[----:B------:R-:W-:Y:S01]  /*1820*/  VIADD R29, R37, 0xc000 ;  /* 0x0000c000251d7836 */ /* 0x000fe20000000000 */
[----:B------:R-:W-:Y:S01]  /*1830*/  LOP3.LUT R2, R27, 0x30, RZ, 0xfc, !PT ;  /* 0x000000301b027812 */ /* 0x000fe200078efcff */
[----:B------:R-:W-:Y:S01]  /*1840*/  VIADD R31, R37, 0x24000 ;  /* 0x00024000251f7836 */ /* 0x000fe20000000000 */
[----:B------:R-:W-:Y:S01]  /*1850*/  LOP3.LUT R26, R27, 0x10, RZ, 0xfc, !PT ;  /* 0x000000101b1a7812 */ /* 0x000fe200078efcff */
[----:B--2---:R-:W-:Y:S01]  /*1860*/  VIADD R33, R37, 0x30000 ;  /* 0x0003000025217836 */ /* 0x004fe20000000000 */
[----:B------:R-:W-:Y:S01]  /*1870*/  LOP3.LUT R0, R27, 0x40, RZ, 0xfc, !PT ;  /* 0x000000401b007812 */ /* 0x000fe200078efcff */
[----:B------:R-:W-:Y:S01]  /*1880*/  VIADD R35, R37, 0x3c000 ;  /* 0x0003c00025237836 */ /* 0x000fe20000000000 */
[----:B------:R-:W-:Y:S01]  /*1890*/  ISETP.LT.AND P5, PT, R3, 0x1000, !P0 ;  /* 0x000010000300780c */ /* 0x000fe200047a1270 */
[C---:B------:R-:W-:Y:S01]  /*18a0*/  VIADD R39, R37.reuse, 0x48000 ;  /* 0x0004800025277836 */ /* 0x040fe20000000000 */
[----:B------:R-:W-:Y:S01]  /*18b0*/  ISETP.LT.AND P4, PT, R2, 0x1000, !P0 ;  /* 0x000010000200780c */ /* 0x000fe20004781270 */
[----:B-1----:R-:W-:Y:S01]  /*18c0*/  IMAD.WIDE R2, R37, 0x2, R24 ;  /* 0x0000000225027825 */ /* 0x002fe200078e0218 */
[----:B------:R-:W-:Y:S01]  /*18d0*/  ISETP.LT.AND P6, PT, R26, 0x1000, !P0 ;  /* 0x000010001a00780c */ /* 0x000fe200047c1270 */
[----:B------:R-:W1:Y:S01]  /*18e0*/  LDS.128 R44, [R36] ;  /* 0x00000000242c7984 */ /* 0x000e620000000c00 */
[----:B------:R-:W-:-:S02]  /*18f0*/  LOP3.LUT R30, R27, 0x50, RZ, 0xfc, !PT ;  /* 0x000000501b1e7812 */ /* 0x000fc400078efcff */
[----:B------:R-:W-:Y:S01]  /*1900*/  ISETP.LT.AND P3, PT, R0, 0x1000, !P0 ;  /* 0x000010000000780c */ /* 0x000fe20004761270 */
[----:B------:R-:W2:Y:S01]  /*1910*/  LDS.128 R52, [R36+0x1100] ;  /* 0x0011000024347984 */ /* 0x000ea20000000c00 */
[C---:B------:R-:W-:Y:S02]  /*1920*/  LOP3.LUT R28, R27.reuse, 0x60, RZ, 0xfc, !PT ;  /* 0x000000601b1c7812 */ /* 0x040fe400078efcff */
[----:B------:R-:W-:Y:S01]  /*1930*/  LOP3.LUT R0, R27, 0x70, RZ, 0xfc, !PT ;  /* 0x000000701b007812 */ /* 0x000fe200078efcff */
[----:B------:R-:W3:Y:S01]  /*1940*/  LDS.128 R20, [R36+0x2200] ;  /* 0x0022000024147984 */ /* 0x000ee20000000c00 */
[----:B------:R-:W-:Y:S01]  /*1950*/  IMAD.WIDE R26, R29, 0x2, R24 ;  /* 0x000000021d1a7825 */ /* 0x000fe200078e0218 */
[----:B------:R-:W-:Y:S02]  /*1960*/  ISETP.LT.AND P2, PT, R30, 0x1000, !P0 ;  /* 0x000010001e00780c */ /* 0x000fe40004741270 */
[----:B------:R-:W4:Y:S01]  /*1970*/  LDS.128 R16, [R36+0x3300] ;  /* 0x0033000024107984 */ /* 0x000f220000000c00 */
[----:B------:R-:W-:-:S02]  /*1980*/  VIADD R29, R37, 0x18000 ;  /* 0x00018000251d7836 */ /* 0x000fc40000000000 */
[--C-:B------:R-:W-:Y:S01]  /*1990*/  IMAD.WIDE R30, R31, 0x2, R24.reuse ;  /* 0x000000021f1e7825 */ /* 0x100fe200078e0218 */
[----:B------:R-:W5:Y:S04]  /*19a0*/  LDS.128 R12, [R36+0x4400] ;  /* 0x00440000240c7984 */ /* 0x000f680000000c00 */
[----:B------:R-:W5:Y:S04]  /*19b0*/  LDS.128 R8, [R36+0x5500] ;  /* 0x0055000024087984 */ /* 0x000f680000000c00 */
[----:B------:R-:W5:Y:S04]  /*19c0*/  LDS.128 R4, [R36+0x6600] ;  /* 0x0066000024047984 */ /* 0x000f680000000c00 */
[----:B-1----:R1:W-:Y:S01]  /*19d0*/  @P1 STG.E.128 desc[UR18][R2.64], R44 ;  /* 0x0000002c02001986 */ /* 0x0023e2000c101d12 */
[----:B------:R-:W-:Y:S01]  /*19e0*/  ISETP.LT.AND P1, PT, R28, 0x1000, !P0 ;  /* 0x000010001c00780c */ /* 0x000fe20004721270 */
[--C-:B------:R-:W-:Y:S01]  /*19f0*/  IMAD.WIDE R28, R29, 0x2, R24.reuse ;  /* 0x000000021d1c7825 */ /* 0x100fe200078e0218 */
[----:B------:R-:W-:Y:S01]  /*1a00*/  ISETP.LT.AND P0, PT, R0, 0x1000, !P0 ;  /* 0x000010000000780c */ /* 0x000fe20004701270 */
[----:B--2---:R2:W-:Y:S04]  /*1a10*/  @P6 STG.E.128 desc[UR18][R26.64], R52 ;  /* 0x000000341a006986 */ /* 0x0045e8000c101d12 */
[----:B---3--:R2:W-:Y:S04]  /*1a20*/  @P5 STG.E.128 desc[UR18][R28.64], R20 ;  /* 0x000000141c005986 */ /* 0x0085e8000c101d12 */
[----:B----4-:R2:W-:Y:S01]  /*1a30*/  @P4 STG.E.128 desc[UR18][R30.64], R16 ;  /* 0x000000101e004986 */ /* 0x0105e2000c101d12 */
[----:B-1----:R-:W-:-:S04]  /*1a40*/  IMAD.WIDE R2, R33, 0x2, R24 ;  /* 0x0000000221027825 */ /* 0x002fc800078e0218 */
[--C-:B------:R-:W-:Y:S01]  /*1a50*/  IMAD.WIDE R32, R35, 0x2, R24.reuse ;  /* 0x0000000223207825 */ /* 0x100fe200078e0218 */
[----:B-----5:R2:W-:Y:S03]  /*1a60*/  @P3 STG.E.128 desc[UR18][R2.64], R12 ;  /* 0x0000000c02003986 */ /* 0x0205e6000c101d12 */
[----:B------:R-:W-:Y:S01]  /*1a70*/  IMAD.WIDE R34, R39, 0x2, R24 ;  /* 0x0000000227227825 */ /* 0x000fe200078e0218 */
[----:B------:R2:W-:Y:S04]  /*1a80*/  @P2 STG.E.128 desc[UR18][R32.64], R8 ;  /* 0x0000000820002986 */ /* 0x0005e8000c101d12 */
[----:B------:R2:W-:Y:S01]  /*1a90*/  @P1 STG.E.128 desc[UR18][R34.64], R4 ;  /* 0x0000000422001986 */ /* 0x0005e2000c101d12 */
[----:B------:R-:W-:Y:S05]  /*1aa0*/  @!P0 EXIT ;  /* 0x000000000000894d */ /* 0x000fea0003800000 */
[----:B--2---:R-:W1:Y:S01]  /*1ab0*/  LDS.128 R4, [R36+0x7700] ;  /* 0x0077000024047984 */ /* 0x004e620000000c00 */
[----:B------:R-:W-:-:S04]  /*1ac0*/  VIADD R37, R37, 0x54000 ;  /* 0x0005400025257836 */ /* 0x000fc80000000000 */
[----:B------:R-:W-:-:S05]  /*1ad0*/  IMAD.WIDE R24, R37, 0x2, R24 ;  /* 0x0000000225187825 */ /* 0x000fca00078e0218 */
[----:B-1----:R-:W-:Y:S01]  /*1ae0*/  STG.E.128 desc[UR18][R24.64], R4 ;  /* 0x0000000418007986 */ /* 0x002fe2000c101d12 */
[----:B------:R-:W-:Y:S05]  /*1af0*/  EXIT ;  /* 0x000000000000794d */ /* 0x000fea0003800000 */
.L_x_1:
[----:B------:R-:W-:-:S00]  /*1b00*/  BRA `(.L_x_1) ;  /* 0xfffffffc00fc7947 */ /* 0x000fc0000383ffff */
[----:B------:R-:W-:-:S00]  /*1b10*/  NOP ;  /* 0x0000000000007918 */ /* 0x000fc00000000000 */
        /* <DEDUP_REMOVED lines=14> */
.L_x_2:


//--------------------- .nv.shared.triton_mm      --------------------------
	.section	.nv.shared.triton_mm,"aw",@nobits
	.sectionflags	@""
	.align	16
	.zero		1024


//--------------------- .nv.constant0.triton_mm   --------------------------
	.section	.nv.constant0.triton_mm,"a",@progbits
	.sectionflags	@""
	.align	4
.nv.constant0.triton_mm:
	.zero		552
